//
// Generated by NVIDIA NVVM Compiler
//
// Compiler Build ID: CL-36424714
// Cuda compilation tools, release 13.0, V13.0.88
// Based on NVVM 20.0.0
//

.version 9.0
.target sm_100
.address_size 64

	// .globl	_Z16multiplicaMatrizPfS_S_iiii

.visible .entry _Z16multiplicaMatrizPfS_S_iiii(
	.param .u64 .ptr .align 1 _Z16multiplicaMatrizPfS_S_iiii_param_0,
	.param .u64 .ptr .align 1 _Z16multiplicaMatrizPfS_S_iiii_param_1,
	.param .u64 .ptr .align 1 _Z16multiplicaMatrizPfS_S_iiii_param_2,
	.param .u32 _Z16multiplicaMatrizPfS_S_iiii_param_3,
	.param .u32 _Z16multiplicaMatrizPfS_S_iiii_param_4,
	.param .u32 _Z16multiplicaMatrizPfS_S_iiii_param_5,
	.param .u32 _Z16multiplicaMatrizPfS_S_iiii_param_6
)
{
	.reg .pred 	%p<13>;
	.reg .b32 	%r<42>;
	.reg .b32 	%f<68>;
	.reg .b64 	%rd<53>;

	ld.param.u64 	%rd7, [_Z16multiplicaMatrizPfS_S_iiii_param_0];
	ld.param.u64 	%rd8, [_Z16multiplicaMatrizPfS_S_iiii_param_1];
	ld.param.u64 	%rd6, [_Z16multiplicaMatrizPfS_S_iiii_param_2];
	ld.param.u32 	%r18, [_Z16multiplicaMatrizPfS_S_iiii_param_3];
	ld.param.u32 	%r19, [_Z16multiplicaMatrizPfS_S_iiii_param_4];
	ld.param.u32 	%r21, [_Z16multiplicaMatrizPfS_S_iiii_param_5];
	ld.param.u32 	%r20, [_Z16multiplicaMatrizPfS_S_iiii_param_6];
	cvta.to.global.u64 	%rd1, %rd8;
	cvta.to.global.u64 	%rd2, %rd7;
	mov.u32 	%r22, %ctaid.y;
	mov.u32 	%r23, %ntid.y;
	mov.u32 	%r24, %tid.y;
	mad.lo.s32 	%r1, %r22, %r23, %r24;
	mov.u32 	%r25, %ctaid.x;
	mov.u32 	%r26, %ntid.x;
	mov.u32 	%r27, %tid.x;
	mad.lo.s32 	%r2, %r25, %r26, %r27;
	setp.ge.s32 	%p1, %r1, %r21;
	setp.ge.s32 	%p2, %r2, %r20;
	or.pred  	%p3, %p1, %p2;
	@%p3 bra 	$L__BB0_14;
	setp.lt.s32 	%p4, %r18, 1;
	mov.f32 	%f67, 0f00000000;
	@%p4 bra 	$L__BB0_13;
	mul.lo.s32 	%r3, %r18, %r1;
	and.b32  	%r4, %r18, 7;
	setp.lt.u32 	%p5, %r18, 8;
	mov.f32 	%f67, 0f00000000;
	mov.b32 	%r40, 0;
	@%p5 bra 	$L__BB0_5;
	and.b32  	%r40, %r18, 2147483640;
	neg.s32 	%r38, %r40;
	shl.b32 	%r7, %r19, 3;
	mul.wide.u32 	%rd9, %r3, 4;
	add.s64 	%rd10, %rd9, %rd2;
	add.s64 	%rd52, %rd10, 16;
	mov.f32 	%f67, 0f00000000;
	mul.wide.s32 	%rd13, %r19, 4;
	mov.u32 	%r37, %r2;
$L__BB0_4:
	.pragma "nounroll";
	ld.global.f32 	%f17, [%rd52+-16];
	mul.wide.s32 	%rd11, %r37, 4;
	add.s64 	%rd12, %rd1, %rd11;
	ld.global.f32 	%f18, [%rd12];
	fma.rn.f32 	%f19, %f17, %f18, %f67;
	ld.global.f32 	%f20, [%rd52+-12];
	add.s64 	%rd14, %rd12, %rd13;
	ld.global.f32 	%f21, [%rd14];
	fma.rn.f32 	%f22, %f20, %f21, %f19;
	ld.global.f32 	%f23, [%rd52+-8];
	add.s64 	%rd15, %rd14, %rd13;
	ld.global.f32 	%f24, [%rd15];
	fma.rn.f32 	%f25, %f23, %f24, %f22;
	ld.global.f32 	%f26, [%rd52+-4];
	add.s64 	%rd16, %rd15, %rd13;
	ld.global.f32 	%f27, [%rd16];
	fma.rn.f32 	%f28, %f26, %f27, %f25;
	ld.global.f32 	%f29, [%rd52];
	add.s64 	%rd17, %rd16, %rd13;
	ld.global.f32 	%f30, [%rd17];
	fma.rn.f32 	%f31, %f29, %f30, %f28;
	ld.global.f32 	%f32, [%rd52+4];
	add.s64 	%rd18, %rd17, %rd13;
	ld.global.f32 	%f33, [%rd18];
	fma.rn.f32 	%f34, %f32, %f33, %f31;
	ld.global.f32 	%f35, [%rd52+8];
	add.s64 	%rd19, %rd18, %rd13;
	ld.global.f32 	%f36, [%rd19];
	fma.rn.f32 	%f37, %f35, %f36, %f34;
	ld.global.f32 	%f38, [%rd52+12];
	add.s64 	%rd20, %rd19, %rd13;
	ld.global.f32 	%f39, [%rd20];
	fma.rn.f32 	%f67, %f38, %f39, %f37;
	add.s32 	%r38, %r38, 8;
	add.s32 	%r37, %r37, %r7;
	add.s64 	%rd52, %rd52, 32;
	setp.ne.s32 	%p6, %r38, 0;
	@%p6 bra 	$L__BB0_4;
$L__BB0_5:
	setp.eq.s32 	%p7, %r4, 0;
	@%p7 bra 	$L__BB0_13;
	and.b32  	%r13, %r18, 3;
	setp.lt.u32 	%p8, %r4, 4;
	@%p8 bra 	$L__BB0_8;
	add.s32 	%r29, %r40, %r3;
	mul.wide.u32 	%rd21, %r29, 4;
	add.s64 	%rd22, %rd2, %rd21;
	ld.global.f32 	%f41, [%rd22];
	mad.lo.s32 	%r30, %r40, %r19, %r2;
	mul.wide.s32 	%rd23, %r30, 4;
	add.s64 	%rd24, %rd1, %rd23;
	ld.global.f32 	%f42, [%rd24];
	fma.rn.f32 	%f43, %f41, %f42, %f67;
	cvt.u64.u32 	%rd25, %r3;
	cvt.u64.u32 	%rd26, %r40;
	add.s64 	%rd27, %rd26, %rd25;
	shl.b64 	%rd28, %rd27, 2;
	add.s64 	%rd29, %rd2, %rd28;
	ld.global.f32 	%f44, [%rd29+4];
	mul.wide.s32 	%rd30, %r19, 4;
	add.s64 	%rd31, %rd24, %rd30;
	ld.global.f32 	%f45, [%rd31];
	fma.rn.f32 	%f46, %f44, %f45, %f43;
	ld.global.f32 	%f47, [%rd29+8];
	add.s64 	%rd32, %rd31, %rd30;
	ld.global.f32 	%f48, [%rd32];
	fma.rn.f32 	%f49, %f47, %f48, %f46;
	ld.global.f32 	%f50, [%rd29+12];
	add.s64 	%rd33, %rd32, %rd30;
	ld.global.f32 	%f51, [%rd33];
	fma.rn.f32 	%f67, %f50, %f51, %f49;
	add.s32 	%r40, %r40, 4;
$L__BB0_8:
	setp.eq.s32 	%p9, %r13, 0;
	@%p9 bra 	$L__BB0_13;
	setp.eq.s32 	%p10, %r13, 1;
	@%p10 bra 	$L__BB0_11;
	add.s32 	%r31, %r40, %r3;
	mul.wide.u32 	%rd34, %r31, 4;
	add.s64 	%rd35, %rd2, %rd34;
	ld.global.f32 	%f53, [%rd35];
	mad.lo.s32 	%r32, %r40, %r19, %r2;
	mul.wide.s32 	%rd36, %r32, 4;
	add.s64 	%rd37, %rd1, %rd36;
	ld.global.f32 	%f54, [%rd37];
	fma.rn.f32 	%f55, %f53, %f54, %f67;
	cvt.u64.u32 	%rd38, %r3;
	cvt.u64.u32 	%rd39, %r40;
	add.s64 	%rd40, %rd39, %rd38;
	shl.b64 	%rd41, %rd40, 2;
	add.s64 	%rd42, %rd2, %rd41;
	ld.global.f32 	%f56, [%rd42+4];
	mul.wide.s32 	%rd43, %r19, 4;
	add.s64 	%rd44, %rd37, %rd43;
	ld.global.f32 	%f57, [%rd44];
	fma.rn.f32 	%f67, %f56, %f57, %f55;
	add.s32 	%r40, %r40, 2;
$L__BB0_11:
	and.b32  	%r33, %r18, 1;
	setp.eq.b32 	%p11, %r33, 1;
	not.pred 	%p12, %p11;
	@%p12 bra 	$L__BB0_13;
	add.s32 	%r34, %r40, %r3;
	mul.wide.u32 	%rd45, %r34, 4;
	add.s64 	%rd46, %rd2, %rd45;
	ld.global.f32 	%f58, [%rd46];
	mad.lo.s32 	%r35, %r40, %r19, %r2;
	mul.wide.s32 	%rd47, %r35, 4;
	add.s64 	%rd48, %rd1, %rd47;
	ld.global.f32 	%f59, [%rd48];
	fma.rn.f32 	%f67, %f58, %f59, %f67;
$L__BB0_13:
	mad.lo.s32 	%r36, %r20, %r1, %r2;
	cvta.to.global.u64 	%rd49, %rd6;
	mul.wide.s32 	%rd50, %r36, 4;
	add.s64 	%rd51, %rd49, %rd50;
	st.global.f32 	[%rd51], %f67;
$L__BB0_14:
	ret;

}


// ===== COMPILED SASS (sm_100) =====

	.target	sm_100

	.elftype	@"ET_EXEC"


//--------------------- .note.nv.tkinfo           --------------------------
	.section	.note.nv.tkinfo,"",@"SHT_NOTE"
	.sectionflags	@"SHF_NOTE_NV_TKINFO"
	.tkinfo
        /*0018*/ 	.word	0x00000002
        /*0030*/ 	.string	""
        /*0030*/ 	.string	"ptxas"
        /*0030*/ 	.string	"Cuda compilation tools, release 13.0, V13.0.88"
        /*0030*/ 	.string	"Build cuda_13.0.r13.0/compiler.36424714_0"
        /*0030*/ 	.string	"-arch sm_100 -m 64 "



//--------------------- .note.nv.cuinfo           --------------------------
	.section	.note.nv.cuinfo,"",@"SHT_NOTE"
	.sectionflags	@"SHF_NOTE_NV_CUINFO"
        /*0018*/ 	.short	0x0002
        /*001a*/ 	.short	0x0064
        /*001c*/ 	.short	0x0082
	.zero		2


//--------------------- .nv.info                  --------------------------
	.section	.nv.info,"",@"SHT_CUDA_INFO"
	.align	4


	//----- nvinfo : EIATTR_REGCOUNT
	.align		4
        /*0000*/ 	.byte	0x04, 0x2f
        /*0002*/ 	.short	(.L_1 - .L_0)
	.align		4
.L_0:
        /*0004*/ 	.word	index@(_Z16multiplicaMatrizPfS_S_iiii)
        /*0008*/ 	.word	0x00000020


	//----- nvinfo : EIATTR_FRAME_SIZE
	.align		4
.L_1:
        /*000c*/ 	.byte	0x04, 0x11
        /*000e*/ 	.short	(.L_3 - .L_2)
	.align		4
.L_2:
        /*0010*/ 	.word	index@(_Z16multiplicaMatrizPfS_S_iiii)
        /*0014*/ 	.word	0x00000000


	//----- nvinfo : EIATTR_MIN_STACK_SIZE
	.align		4
.L_3:
        /*0018*/ 	.byte	0x04, 0x12
        /*001a*/ 	.short	(.L_5 - .L_4)
	.align		4
.L_4:
        /*001c*/ 	.word	index@(_Z16multiplicaMatrizPfS_S_iiii)
        /*0020*/ 	.word	0x00000000
.L_5:


//--------------------- .nv.compat                --------------------------
	.section	.nv.compat,"",@"SHT_CUDA_COMPAT_INFO"
	.align	4
        /*0000*/ 	.byte	0x02, 0x09, 0x00, 0x00, 0x02, 0x02, 0x01, 0x00, 0x02, 0x05, 0x05, 0x00, 0x03, 0x07, 0x01, 0x01
        /*0010*/ 	.byte	0x02, 0x03, 0x00, 0x00, 0x02, 0x06, 0x01, 0x00, 0x04, 0x0b, 0x08, 0x00, 0x09, 0x00, 0x00, 0x00
        /*0020*/ 	.byte	0x00, 0x00, 0x00, 0x00


//--------------------- .nv.info._Z16multiplicaMatrizPfS_S_iiii --------------------------
	.section	.nv.info._Z16multiplicaMatrizPfS_S_iiii,"",@"SHT_CUDA_INFO"
	.sectionflags	@""
	.align	4


	//----- nvinfo : EIATTR_CUDA_API_VERSION
	.align		4
        /*0000*/ 	.byte	0x04, 0x37
        /*0002*/ 	.short	(.L_7 - .L_6)
.L_6:
        /*0004*/ 	.word	0x00000082


	//----- nvinfo : EIATTR_KPARAM_INFO
	.align		4
.L_7:
        /*0008*/ 	.byte	0x04, 0x17
        /*000a*/ 	.short	(.L_9 - .L_8)
.L_8:
        /*000c*/ 	.word	0x00000000
        /*0010*/ 	.short	0x0006
        /*0012*/ 	.short	0x0024
        /*0014*/ 	.byte	0x00, 0xf0, 0x11, 0x00


	//----- nvinfo : EIATTR_KPARAM_INFO
	.align		4
.L_9:
        /*0018*/ 	.byte	0x04, 0x17
        /*001a*/ 	.short	(.L_11 - .L_10)
.L_10:
        /*001c*/ 	.word	0x00000000
        /*0020*/ 	.short	0x0005
        /*0022*/ 	.short	0x0020
        /*0024*/ 	.byte	0x00, 0xf0, 0x11, 0x00


	//----- nvinfo : EIATTR_KPARAM_INFO
	.align		4
.L_11:
        /*0028*/ 	.byte	0x04, 0x17
        /*002a*/ 	.short	(.L_13 - .L_12)
.L_12:
        /*002c*/ 	.word	0x00000000
        /*0030*/ 	.short	0x0004
        /*0032*/ 	.short	0x001c
        /*0034*/ 	.byte	0x00, 0xf0, 0x11, 0x00


	//----- nvinfo : EIATTR_KPARAM_INFO
	.align		4
.L_13:
        /*0038*/ 	.byte	0x04, 0x17
        /*003a*/ 	.short	(.L_15 - .L_14)
.L_14:
        /*003c*/ 	.word	0x00000000
        /*0040*/ 	.short	0x0003
        /*0042*/ 	.short	0x0018
        /*0044*/ 	.byte	0x00, 0xf0, 0x11, 0x00


	//----- nvinfo : EIATTR_KPARAM_INFO
	.align		4
.L_15:
        /*0048*/ 	.byte	0x04, 0x17
        /*004a*/ 	.short	(.L_17 - .L_16)
.L_16:
        /*004c*/ 	.word	0x00000000
        /*0050*/ 	.short	0x0002
        /*0052*/ 	.short	0x0010
        /*0054*/ 	.byte	0x00, 0xf5, 0x21, 0x00


	//----- nvinfo : EIATTR_KPARAM_INFO
	.align		4
.L_17:
        /*0058*/ 	.byte	0x04, 0x17
        /*005a*/ 	.short	(.L_19 - .L_18)
.L_18:
        /*005c*/ 	.word	0x00000000
        /*0060*/ 	.short	0x0001
        /*0062*/ 	.short	0x0008
        /*0064*/ 	.byte	0x00, 0xf5, 0x21, 0x00


	//----- nvinfo : EIATTR_KPARAM_INFO
	.align		4
.L_19:
        /*0068*/ 	.byte	0x04, 0x17
        /*006a*/ 	.short	(.L_21 - .L_20)
.L_20:
        /*006c*/ 	.word	0x00000000
        /*0070*/ 	.short	0x0000
        /*0072*/ 	.short	0x0000
        /*0074*/ 	.byte	0x00, 0xf5, 0x21, 0x00


	//----- nvinfo : EIATTR_SPARSE_MMA_MASK
	.align		4
.L_21:
        /*0078*/ 	.byte	0x03, 0x50
        /*007a*/ 	.short	0x0000


	//----- nvinfo : EIATTR_MAXREG_COUNT
	.align		4
        /*007c*/ 	.byte	0x03, 0x1b
        /*007e*/ 	.short	0x00ff


	//----- nvinfo : EIATTR_MERCURY_ISA_VERSION
	.align		4
        /*0080*/ 	.byte	0x03, 0x5f
        /*0082*/ 	.short	0x0101


	//----- nvinfo : EIATTR_VRC_CTA_INIT_COUNT
	.align		4
        /*0084*/ 	.byte	0x02, 0x4a
	.zero		1
	.zero		1


	//----- nvinfo : EIATTR_EXIT_INSTR_OFFSETS
	.align		4
        /*0088*/ 	.byte	0x04, 0x1c
        /*008a*/ 	.short	(.L_23 - .L_22)


	//   ....[0]....
.L_22:
        /*008c*/ 	.word	0x000000c0


	//   ....[1]....
        /*0090*/ 	.word	0x00000920


	//----- nvinfo : EIATTR_CBANK_PARAM_SIZE
	.align		4
.L_23:
        /*0094*/ 	.byte	0x03, 0x19
        /*0096*/ 	.short	0x0028


	//----- nvinfo : EIATTR_PARAM_CBANK
	.align		4
        /*0098*/ 	.byte	0x04, 0x0a
        /*009a*/ 	.short	(.L_25 - .L_24)
	.align		4
.L_24:
        /*009c*/ 	.word	index@(.nv.constant0._Z16multiplicaMatrizPfS_S_iiii)
        /*00a0*/ 	.short	0x0380
        /*00a2*/ 	.short	0x0028


	//----- nvinfo : EIATTR_SW_WAR
	.align		4
.L_25:
        /*00a4*/ 	.byte	0x04, 0x36
        /*00a6*/ 	.short	(.L_27 - .L_26)
.L_26:
        /*00a8*/ 	.word	0x00000008
.L_27:


//--------------------- .nv.callgraph             --------------------------
	.section	.nv.callgraph,"",@"SHT_CUDA_CALLGRAPH"
	.align	4
	.sectionentsize	8
	.align		4
        /*0000*/ 	.word	0x00000000
	.align		4
        /*0004*/ 	.word	0xffffffff
	.align		4
        /*0008*/ 	.word	0x00000000
	.align		4
        /*000c*/ 	.word	0xfffffffe
	.align		4
        /*0010*/ 	.word	0x00000000
	.align		4
        /*0014*/ 	.word	0xfffffffd
	.align		4
        /*0018*/ 	.word	0x00000000
	.align		4
        /*001c*/ 	.word	0xfffffffc


//--------------------- .text._Z16multiplicaMatrizPfS_S_iiii --------------------------
	.section	.text._Z16multiplicaMatrizPfS_S_iiii,"ax",@progbits
	.align	128
        .global         _Z16multiplicaMatrizPfS_S_iiii
        .type           _Z16multiplicaMatrizPfS_S_iiii,@function
        .size           _Z16multiplicaMatrizPfS_S_iiii,(.L_x_5 - _Z16multiplicaMatrizPfS_S_iiii)
        .other          _Z16multiplicaMatrizPfS_S_iiii,@"STO_CUDA_ENTRY STV_DEFAULT"
_Z16multiplicaMatrizPfS_S_iiii:
.text._Z16multiplicaMatrizPfS_S_iiii:
[----:B------:R-:W-:Y:S01]  /*0000*/  LDC R1, c[0x0][0x37c] ;  /* 0x0000df00ff017b82 */ /* 0x000fe20000000800 */
[----:B------:R-:W0:Y:S07]  /*0010*/  S2R R3, SR_TID.X ;  /* 0x0000000000037919 */ /* 0x000e2e0000002100 */
[----:B------:R-:W1:Y:S01]  /*0020*/  LDC R17, c[0x0][0x364] ;  /* 0x0000d900ff117b82 */ /* 0x000e620000000800 */
[----:B------:R-:W2:Y:S01]  /*0030*/  LDCU.64 UR6, c[0x0][0x3a0] ;  /* 0x00007400ff0677ac */ /* 0x000ea20008000a00 */
[----:B------:R-:W1:Y:S06]  /*0040*/  S2R R2, SR_TID.Y ;  /* 0x0000000000027919 */ /* 0x000e6c0000002200 */
[----:B------:R-:W0:Y:S08]  /*0050*/  S2UR UR5, SR_CTAID.X ;  /* 0x00000000000579c3 */ /* 0x000e300000002500 */
[----:B------:R-:W0:Y:S08]  /*0060*/  LDC R0, c[0x0][0x360] ;  /* 0x0000d800ff007b82 */ /* 0x000e300000000800 */
[----:B------:R-:W1:Y:S01]  /*0070*/  S2UR UR4, SR_CTAID.Y ;  /* 0x00000000000479c3 */ /* 0x000e620000002600 */
[----:B0-----:R-:W-:-:S05]  /*0080*/  IMAD R0, R0, UR5, R3 ;  /* 0x0000000500007c24 */ /* 0x001fca000f8e0203 */
[----:B--2---:R-:W-:Y:S01]  /*0090*/  ISETP.GE.AND P0, PT, R0, UR7, PT ;  /* 0x0000000700007c0c */ /* 0x004fe2000bf06270 */
[----:B-1----:R-:W-:-:S05]  /*00a0*/  IMAD R17, R17, UR4, R2 ;  /* 0x0000000411117c24 */ /* 0x002fca000f8e0202 */
[----:B------:R-:W-:-:S13]  /*00b0*/  ISETP.GE.OR P0, PT, R17, UR6, P0 ;  /* 0x0000000611007c0c */ /* 0x000fda0008706670 */
[----:B------:R-:W-:Y:S05]  /*00c0*/  @P0 EXIT ;  /* 0x000000000000094d */ /* 0x000fea0003800000 */
[----:B------:R-:W0:Y:S01]  /*00d0*/  LDC R16, c[0x0][0x398] ;  /* 0x0000e600ff107b82 */ /* 0x000e220000000800 */
[----:B------:R-:W1:Y:S01]  /*00e0*/  LDCU.64 UR4, c[0x0][0x358] ;  /* 0x00006b00ff0477ac */ /* 0x000e620008000a00 */
[----:B------:R-:W-:Y:S01]  /*00f0*/  HFMA2 R29, -RZ, RZ, 0, 0 ;  /* 0x00000000ff1d7431 */ /* 0x000fe200000001ff */
[----:B0-----:R-:W-:-:S13]  /*0100*/  ISETP.GE.AND P0, PT, R16, 0x1, PT ;  /* 0x000000011000780c */ /* 0x001fda0003f06270 */
[----:B-1----:R-:W-:Y:S05]  /*0110*/  @!P0 BRA `(.L_x_0) ;  /* 0x0000000400f08947 */ /* 0x002fea0003800000 */
[C---:B------:R-:W-:Y:S01]  /*0120*/  ISETP.GE.U32.AND P1, PT, R16.reuse, 0x8, PT ;  /* 0x000000081000780c */ /* 0x040fe20003f26070 */
[----:B------:R-:W-:Y:S01]  /*0130*/  IMAD R19, R17, R16, RZ ;  /* 0x0000001011137224 */ /* 0x000fe200078e02ff */
[----:B------:R-:W-:Y:S02]  /*0140*/  LOP3.LUT R24, R16, 0x7, RZ, 0xc0, !PT ;  /* 0x0000000710187812 */ /* 0x000fe400078ec0ff */
[----:B------:R-:W-:Y:S02]  /*0150*/  MOV R29, RZ ;  /* 0x000000ff001d7202 */ /* 0x000fe40000000f00 */
[----:B------:R-:W-:Y:S02]  /*0160*/  ISETP.NE.AND P0, PT, R24, RZ, PT ;  /* 0x000000ff1800720c */ /* 0x000fe40003f05270 */
[----:B------:R-:W-:-:S05]  /*0170*/  MOV R20, RZ ;  /* 0x000000ff00147202 */ /* 0x000fca0000000f00 */
[----:B------:R-:W-:Y:S06]  /*0180*/  @!P1 BRA `(.L_x_1) ;  /* 0x0000000000c89947 */ /* 0x000fec0003800000 */
[----:B------:R-:W0:Y:S01]  /*0190*/  LDC.64 R2, c[0x0][0x380] ;  /* 0x0000e000ff027b82 */ /* 0x000e220000000a00 */
[----:B------:R-:W-:Y:S02]  /*01a0*/  LOP3.LUT R20, R16, 0x7ffffff8, RZ, 0xc0, !PT ;  /* 0x7ffffff810147812 */ /* 0x000fe400078ec0ff */
[----:B------:R-:W-:Y:S02]  /*01b0*/  MOV R29, RZ ;  /* 0x000000ff001d7202 */ /* 0x000fe40000000f00 */
[----:B------:R-:W-:Y:S02]  /*01c0*/  MOV R21, R0 ;  /* 0x0000000000157202 */ /* 0x000fe40000000f00 */
[----:B------:R-:W-:Y:S01]  /*01d0*/  IADD3 R18, PT, PT, -R20, RZ, RZ ;  /* 0x000000ff14127210 */ /* 0x000fe20007ffe1ff */
[----:B0-----:R-:W-:-:S03]  /*01e0*/  IMAD.WIDE.U32 R2, R19, 0x4, R2 ;  /* 0x0000000413027825 */ /* 0x001fc600078e0002 */
[----:B------:R-:W-:-:S04]  /*01f0*/  IADD3 R5, P1, PT, R2, 0x10, RZ ;  /* 0x0000001002057810 */ /* 0x000fc80007f3e0ff */
[----:B------:R-:W-:-:S09]  /*0200*/  IADD3.X R4, PT, PT, RZ, R3, RZ, P1, !PT ;  /* 0x00000003ff047210 */ /* 0x000fd20000ffe4ff */
.L_x_2:
[----:B------:R-:W0:Y:S01]  /*0210*/  LDC.64 R14, c[0x0][0x388] ;  /* 0x0000e200ff0e7b82 */ /* 0x000e220000000a00 */
[----:B------:R-:W-:Y:S02]  /*0220*/  MOV R2, R5 ;  /* 0x0000000500027202 */ /* 0x000fe40000000f00 */
[----:B------:R-:W-:-:S05]  /*0230*/  MOV R3, R4 ;  /* 0x0000000400037202 */ /* 0x000fca0000000f00 */
[----:B------:R-:W2:Y:S01]  /*0240*/  LDG.E R12, desc[UR4][R2.64+-0x10] ;  /* 0xfffff004020c7981 */ /* 0x000ea2000c1e1900 */
[----:B------:R-:W1:Y:S03]  /*0250*/  LDC R23, c[0x0][0x39c] ;  /* 0x0000e700ff177b82 */ /* 0x000e660000000800 */
[----:B------:R-:W3:Y:S04]  /*0260*/  LDG.E R22, desc[UR4][R2.64+-0xc] ;  /* 0xfffff40402167981 */ /* 0x000ee8000c1e1900 */
[----:B------:R-:W4:Y:S04]  /*0270*/  LDG.E R27, desc[UR4][R2.64+-0x8] ;  /* 0xfffff804021b7981 */ /* 0x000f28000c1e1900 */
[----:B------:R-:W5:Y:S01]  /*0280*/  LDG.E R26, desc[UR4][R2.64+-0x4] ;  /* 0xfffffc04021a7981 */ /* 0x000f62000c1e1900 */
[----:B0-----:R-:W-:-:S05]  /*0290*/  IMAD.WIDE R14, R21, 0x4, R14 ;  /* 0x00000004150e7825 */ /* 0x001fca00078e020e */
[----:B------:R1:W2:Y:S02]  /*02a0*/  LDG.E R13, desc[UR4][R14.64] ;  /* 0x000000040e0d7981 */ /* 0x0002a4000c1e1900 */
[----:B-1----:R-:W-:-:S05]  /*02b0*/  IMAD.WIDE R14, R23, 0x4, R14 ;  /* 0x00000004170e7825 */ /* 0x002fca00078e020e */
[----:B------:R0:W3:Y:S01]  /*02c0*/  LDG.E R25, desc[UR4][R14.64] ;  /* 0x000000040e197981 */ /* 0x0000e2000c1e1900 */
[----:B------:R-:W-:-:S04]  /*02d0*/  IMAD.WIDE R10, R23, 0x4, R14 ;  /* 0x00000004170a7825 */ /* 0x000fc800078e020e */
[C---:B------:R-:W-:Y:S02]  /*02e0*/  IMAD.WIDE R8, R23.reuse, 0x4, R10 ;  /* 0x0000000417087825 */ /* 0x040fe400078e020a */
[----:B------:R-:W4:Y:S02]  /*02f0*/  LDG.E R10, desc[UR4][R10.64] ;  /* 0x000000040a0a7981 */ /* 0x000f24000c1e1900 */
[C---:B------:R-:W-:Y:S02]  /*0300*/  IMAD.WIDE R4, R23.reuse, 0x4, R8 ;  /* 0x0000000417047825 */ /* 0x040fe400078e0208 */
[----:B------:R-:W5:Y:S02]  /*0310*/  LDG.E R9, desc[UR4][R8.64] ;  /* 0x0000000408097981 */ /* 0x000f64000c1e1900 */
[C---:B------:R-:W-:Y:S02]  /*0320*/  IMAD.WIDE R6, R23.reuse, 0x4, R4 ;  /* 0x0000000417067825 */ /* 0x040fe400078e0204 */
[----:B------:R-:W5:Y:S04]  /*0330*/  LDG.E R11, desc[UR4][R2.64+0x4] ;  /* 0x00000404020b7981 */ /* 0x000f68000c1e1900 */
[----:B------:R-:W5:Y:S04]  /*0340*/  LDG.E R4, desc[UR4][R4.64] ;  /* 0x0000000404047981 */ /* 0x000f68000c1e1900 */
[----:B------:R-:W5:Y:S04]  /*0350*/  LDG.E R8, desc[UR4][R2.64+0xc] ;  /* 0x00000c0402087981 */ /* 0x000f68000c1e1900 */
[----:B------:R-:W5:Y:S01]  /*0360*/  LDG.E R5, desc[UR4][R2.64] ;  /* 0x0000000402057981 */ /* 0x000f62000c1e1900 */
[----:B--2---:R-:W-:Y:S01]  /*0370*/  FFMA R29, R12, R13, R29 ;  /* 0x0000000d0c1d7223 */ /* 0x004fe2000000001d */
[----:B------:R-:W-:-:S02]  /*0380*/  IMAD.WIDE R12, R23, 0x4, R6 ;  /* 0x00000004170c7825 */ /* 0x000fc400078e0206 */
[----:B------:R-:W2:Y:S02]  /*0390*/  LDG.E R6, desc[UR4][R6.64] ;  /* 0x0000000406067981 */ /* 0x000ea4000c1e1900 */
[----:B0-----:R-:W-:Y:S02]  /*03a0*/  IMAD.WIDE R14, R23, 0x4, R12 ;  /* 0x00000004170e7825 */ /* 0x001fe400078e020c */
[----:B------:R-:W2:Y:S04]  /*03b0*/  LDG.E R28, desc[UR4][R12.64] ;  /* 0x000000040c1c7981 */ /* 0x000ea8000c1e1900 */
[----:B------:R-:W2:Y:S04]  /*03c0*/  LDG.E R7, desc[UR4][R2.64+0x8] ;  /* 0x0000080402077981 */ /* 0x000ea8000c1e1900 */
[----:B------:R-:W2:Y:S01]  /*03d0*/  LDG.E R15, desc[UR4][R14.64] ;  /* 0x000000040e0f7981 */ /* 0x000ea2000c1e1900 */
[----:B---3--:R-:W-:Y:S01]  /*03e0*/  FFMA R22, R22, R25, R29 ;  /* 0x0000001916167223 */ /* 0x008fe2000000001d */
[----:B------:R-:W-:-:S03]  /*03f0*/  IADD3 R18, PT, PT, R18, 0x8, RZ ;  /* 0x0000000812127810 */ /* 0x000fc60007ffe0ff */
[----:B----4-:R-:W-:Y:S01]  /*0400*/  FFMA R27, R27, R10, R22 ;  /* 0x0000000a1b1b7223 */ /* 0x010fe20000000016 */
[----:B------:R-:W-:-:S03]  /*0410*/  ISETP.NE.AND P1, PT, R18, RZ, PT ;  /* 0x000000ff1200720c */ /* 0x000fc60003f25270 */
[----:B-----5:R-:W-:Y:S01]  /*0420*/  FFMA R26, R26, R9, R27 ;  /* 0x000000091a1a7223 */ /* 0x020fe2000000001b */
[----:B------:R-:W-:-:S03]  /*0430*/  LEA R21, R23, R21, 0x3 ;  /* 0x0000001517157211 */ /* 0x000fc600078e18ff */
[----:B------:R-:W-:Y:S01]  /*0440*/  FFMA R4, R5, R4, R26 ;  /* 0x0000000405047223 */ /* 0x000fe2000000001a */
[----:B------:R-:W-:-:S03]  /*0450*/  IADD3 R5, P2, PT, R2, 0x20, RZ ;  /* 0x0000002002057810 */ /* 0x000fc60007f5e0ff */
[----:B--2---:R-:W-:-:S04]  /*0460*/  FFMA R4, R11, R6, R4 ;  /* 0x000000060b047223 */ /* 0x004fc80000000004 */
[----:B------:R-:W-:Y:S01]  /*0470*/  FFMA R7, R7, R28, R4 ;  /* 0x0000001c07077223 */ /* 0x000fe20000000004 */
[----:B------:R-:W-:-:S03]  /*0480*/  IADD3.X R4, PT, PT, RZ, R3, RZ, P2, !PT ;  /* 0x00000003ff047210 */ /* 0x000fc600017fe4ff */
[----:B------:R-:W-:Y:S01]  /*0490*/  FFMA R29, R8, R15, R7 ;  /* 0x0000000f081d7223 */ /* 0x000fe20000000007 */
[----:B------:R-:W-:Y:S06]  /*04a0*/  @P1 BRA `(.L_x_2) ;  /* 0xfffffffc00581947 */ /* 0x000fec000383ffff */
.L_x_1:
[----:B------:R-:W-:Y:S05]  /*04b0*/  @!P0 BRA `(.L_x_0) ;  /* 0x0000000400088947 */ /* 0x000fea0003800000 */
[----:B------:R-:W-:Y:S02]  /*04c0*/  ISETP.GE.U32.AND P1, PT, R24, 0x4, PT ;  /* 0x000000041800780c */ /* 0x000fe40003f26070 */
[----:B------:R-:W-:-:S04]  /*04d0*/  LOP3.LUT R14, R16, 0x3, RZ, 0xc0, !PT ;  /* 0x00000003100e7812 */ /* 0x000fc800078ec0ff */
[----:B------:R-:W-:-:S07]  /*04e0*/  ISETP.NE.AND P0, PT, R14, RZ, PT ;  /* 0x000000ff0e00720c */ /* 0x000fce0003f05270 */
[----:B------:R-:W-:Y:S06]  /*04f0*/  @!P1 BRA `(.L_x_3) ;  /* 0x0000000000709947 */ /* 0x000fec0003800000 */
[----:B------:R-:W0:Y:S01]  /*0500*/  LDC R11, c[0x0][0x39c] ;  /* 0x0000e700ff0b7b82 */ /* 0x000e220000000800 */
[----:B------:R-:W1:Y:S01]  /*0510*/  LDCU.64 UR8, c[0x0][0x380] ;  /* 0x00007000ff0877ac */ /* 0x000e620008000a00 */
[CC--:B------:R-:W-:Y:S02]  /*0520*/  IADD3 R3, PT, PT, R19.reuse, R20.reuse, RZ ;  /* 0x0000001413037210 */ /* 0x0c0fe40007ffe0ff */
[----:B------:R-:W-:-:S04]  /*0530*/  IADD3 R8, P1, PT, R19, R20, RZ ;  /* 0x0000001413087210 */ /* 0x000fc80007f3e0ff */
[----:B------:R-:W2:Y:S08]  /*0540*/  LDC.64 R4, c[0x0][0x388] ;  /* 0x0000e200ff047b82 */ /* 0x000eb00000000a00 */
[----:B------:R-:W3:Y:S01]  /*0550*/  LDC.64 R12, c[0x0][0x380] ;  /* 0x0000e000ff0c7b82 */ /* 0x000ee20000000a00 */
[----:B0-----:R-:W-:-:S04]  /*0560*/  IMAD R7, R20, R11, R0 ;  /* 0x0000000b14077224 */ /* 0x001fc800078e0200 */
[----:B--2---:R-:W-:-:S04]  /*0570*/  IMAD.WIDE R4, R7, 0x4, R4 ;  /* 0x0000000407047825 */ /* 0x004fc800078e0204 */
[----:B------:R-:W-:Y:S02]  /*0580*/  IMAD.WIDE R6, R11, 0x4, R4 ;  /* 0x000000040b067825 */ /* 0x000fe400078e0204 */
[----:B------:R-:W2:Y:S02]  /*0590*/  LDG.E R4, desc[UR4][R4.64] ;  /* 0x0000000404047981 */ /* 0x000ea4000c1e1900 */
[----:B---3--:R-:W-:Y:S01]  /*05a0*/  IMAD.WIDE.U32 R12, R3, 0x4, R12 ;  /* 0x00000004030c7825 */ /* 0x008fe200078e000c */
[----:B------:R-:W-:Y:S02]  /*05b0*/  IADD3.X R3, PT, PT, RZ, RZ, RZ, P1, !PT ;  /* 0x000000ffff037210 */ /* 0x000fe40000ffe4ff */
[----:B-1----:R-:W-:-:S03]  /*05c0*/  LEA R2, P1, R8, UR8, 0x2 ;  /* 0x0000000808027c11 */ /* 0x002fc6000f8210ff */
[----:B------:R-:W2:Y:S01]  /*05d0*/  LDG.E R12, desc[UR4][R12.64] ;  /* 0x000000040c0c7981 */ /* 0x000ea2000c1e1900 */
[----:B------:R-:W-:Y:S01]  /*05e0*/  LEA.HI.X R3, R8, UR9, R3, 0x2, P1 ;  /* 0x0000000908037c11 */ /* 0x000fe200088f1403 */
[C---:B------:R-:W-:Y:S02]  /*05f0*/  IMAD.WIDE R8, R11.reuse, 0x4, R6 ;  /* 0x000000040b087825 */ /* 0x040fe400078e0206 */
[----:B------:R-:W3:Y:S04]  /*0600*/  LDG.E R6, desc[UR4][R6.64] ;  /* 0x0000000406067981 */ /* 0x000ee8000c1e1900 */
[----:B------:R-:W3:Y:S01]  /*0610*/  LDG.E R18, desc[UR4][R2.64+0x4] ;  /* 0x0000040402127981 */ /* 0x000ee2000c1e1900 */
[----:B------:R-:W-:-:S03]  /*0620*/  IMAD.WIDE R10, R11, 0x4, R8 ;  /* 0x000000040b0a7825 */ /* 0x000fc600078e0208 */
[----:B------:R-:W4:Y:S04]  /*0630*/  LDG.E R21, desc[UR4][R8.64] ;  /* 0x0000000408157981 */ /* 0x000f28000c1e1900 */
[----:B------:R-:W4:Y:S04]  /*0640*/  LDG.E R15, desc[UR4][R2.64+0x8] ;  /* 0x00000804020f7981 */ /* 0x000f28000c1e1900 */
[----:B------:R-:W5:Y:S04]  /*0650*/  LDG.E R22, desc[UR4][R2.64+0xc] ;  /* 0x00000c0402167981 */ /* 0x000f68000c1e1900 */
[----:B------:R-:W5:Y:S01]  /*0660*/  LDG.E R10, desc[UR4][R10.64] ;  /* 0x000000040a0a7981 */ /* 0x000f62000c1e1900 */
[----:B------:R-:W-:Y:S01]  /*0670*/  IADD3 R20, PT, PT, R20, 0x4, RZ ;  /* 0x0000000414147810 */ /* 0x000fe20007ffe0ff */
[----:B--2---:R-:W-:-:S04]  /*0680*/  FFMA R29, R12, R4, R29 ;  /* 0x000000040c1d7223 */ /* 0x004fc8000000001d */
[----:B---3--:R-:W-:-:S04]  /*0690*/  FFMA R18, R18, R6, R29 ;  /* 0x0000000612127223 */ /* 0x008fc8000000001d */
[----:B----4-:R-:W-:-:S04]  /*06a0*/  FFMA R15, R15, R21, R18 ;  /* 0x000000150f0f7223 */ /* 0x010fc80000000012 */
[----:B-----5:R-:W-:-:S07]  /*06b0*/  FFMA R29, R22, R10, R15 ;  /* 0x0000000a161d7223 */ /* 0x020fce000000000f */
.L_x_3:
[----:B------:R-:W-:Y:S05]  /*06c0*/  @!P0 BRA `(.L_x_0) ;  /* 0x0000000000848947 */ /* 0x000fea0003800000 */
[----:B------:R-:W-:Y:S01]  /*06d0*/  ISETP.NE.AND P1, PT, R14, 0x1, PT ;  /* 0x000000010e00780c */ /* 0x000fe20003f25270 */
[----:B------:R-:W0:Y:S01]  /*06e0*/  LDC.64 R8, c[0x0][0x388] ;  /* 0x0000e200ff087b82 */ /* 0x000e220000000a00 */
[----:B------:R-:W-:-:S04]  /*06f0*/  LOP3.LUT R16, R16, 0x1, RZ, 0xc0, !PT ;  /* 0x0000000110107812 */ /* 0x000fc800078ec0ff */
[----:B------:R-:W-:-:S03]  /*0700*/  ISETP.NE.U32.AND P0, PT, R16, 0x1, PT ;  /* 0x000000011000780c */ /* 0x000fc60003f05070 */
[----:B------:R-:W1:Y:S04]  /*0710*/  LDC.64 R10, c[0x0][0x380] ;  /* 0x0000e000ff0a7b82 */ /* 0x000e680000000a00 */
[CC--:B------:R-:W-:Y:S02]  /*0720*/  @P1 IADD3 R12, P2, PT, R19.reuse, R20.reuse, RZ ;  /* 0x00000014130c1210 */ /* 0x0c0fe40007f5e0ff */
[----:B------:R-:W-:Y:S02]  /*0730*/  @P1 IADD3 R21, PT, PT, R19, R20, RZ ;  /* 0x0000001413151210 */ /* 0x000fe40007ffe0ff */
[----:B------:R-:W2:Y:S01]  /*0740*/  @P1 LDC R15, c[0x0][0x39c] ;  /* 0x0000e700ff0f1b82 */ /* 0x000ea20000000800 */
[----:B------:R-:W-:-:S07]  /*0750*/  @P1 IADD3.X R14, PT, PT, RZ, RZ, RZ, P2, !PT ;  /* 0x000000ffff0e1210 */ /* 0x000fce00017fe4ff */
[----:B------:R-:W3:Y:S08]  /*0760*/  @P1 LDC.64 R6, c[0x0][0x380] ;  /* 0x0000e000ff061b82 */ /* 0x000ef00000000a00 */
[----:B------:R-:W4:Y:S01]  /*0770*/  @!P0 LDC R13, c[0x0][0x39c] ;  /* 0x0000e700ff0d8b82 */ /* 0x000f220000000800 */
[----:B-1----:R-:W-:-:S06]  /*0780*/  @P1 IMAD.WIDE.U32 R10, R21, 0x4, R10 ;  /* 0x00000004150a1825 */ /* 0x002fcc00078e000a */
[----:B------:R-:W5:Y:S01]  /*0790*/  @P1 LDG.E R10, desc[UR4][R10.64] ;  /* 0x000000040a0a1981 */ /* 0x000f62000c1e1900 */
[----:B------:R-:W1:Y:S01]  /*07a0*/  LDC.64 R2, c[0x0][0x380] ;  /* 0x0000e000ff027b82 */ /* 0x000e620000000a00 */
[C---:B--2---:R-:W-:Y:S01]  /*07b0*/  @P1 IMAD R23, R20.reuse, R15, R0 ;  /* 0x0000000f14171224 */ /* 0x044fe200078e0200 */
[----:B------:R-:W-:-:S03]  /*07c0*/  @P1 IADD3 R20, PT, PT, R20, 0x2, RZ ;  /* 0x0000000214141810 */ /* 0x000fc60007ffe0ff */
[----:B0-----:R-:W-:-:S03]  /*07d0*/  @P1 IMAD.WIDE R8, R23, 0x4, R8 ;  /* 0x0000000417081825 */ /* 0x001fc600078e0208 */
[----:B------:R-:W0:Y:S01]  /*07e0*/  LDC.64 R4, c[0x0][0x388] ;  /* 0x0000e200ff047b82 */ /* 0x000e220000000a00 */
[C---:B---3--:R-:W-:Y:S02]  /*07f0*/  @P1 LEA R6, P2, R12.reuse, R6, 0x2 ;  /* 0x000000060c061211 */ /* 0x048fe400078410ff */
[----:B------:R-:W-:Y:S02]  /*0800*/  @!P0 IADD3 R19, PT, PT, R19, R20, RZ ;  /* 0x0000001413138210 */ /* 0x000fe40007ffe0ff */
[----:B------:R-:W-:Y:S01]  /*0810*/  @P1 LEA.HI.X R7, R12, R7, R14, 0x2, P2 ;  /* 0x000000070c071211 */ /* 0x000fe200010f140e */
[----:B------:R-:W-:Y:S01]  /*0820*/  @P1 IMAD.WIDE R14, R15, 0x4, R8 ;  /* 0x000000040f0e1825 */ /* 0x000fe200078e0208 */
[----:B------:R-:W5:Y:S03]  /*0830*/  @P1 LDG.E R12, desc[UR4][R8.64] ;  /* 0x00000004080c1981 */ /* 0x000f66000c1e1900 */
[----:B----4-:R-:W-:Y:S01]  /*0840*/  @!P0 IMAD R13, R20, R13, R0 ;  /* 0x0000000d140d8224 */ /* 0x010fe200078e0200 */
[----:B------:R-:W2:Y:S04]  /*0850*/  @P1 LDG.E R7, desc[UR4][R6.64+0x4] ;  /* 0x0000040406071981 */ /* 0x000ea8000c1e1900 */
[----:B------:R-:W2:Y:S01]  /*0860*/  @P1 LDG.E R14, desc[UR4][R14.64] ;  /* 0x000000040e0e1981 */ /* 0x000ea2000c1e1900 */
[----:B-1----:R-:W-:-:S06]  /*0870*/  @!P0 IMAD.WIDE.U32 R2, R19, 0x4, R2 ;  /* 0x0000000413028825 */ /* 0x002fcc00078e0002 */
[----:B------:R-:W3:Y:S01]  /*0880*/  @!P0 LDG.E R2, desc[UR4][R2.64] ;  /* 0x0000000402028981 */ /* 0x000ee2000c1e1900 */
[----:B0-----:R-:W-:-:S06]  /*0890*/  @!P0 IMAD.WIDE R4, R13, 0x4, R4 ;  /* 0x000000040d048825 */ /* 0x001fcc00078e0204 */
[----:B------:R-:W3:Y:S01]  /*08a0*/  @!P0 LDG.E R4, desc[UR4][R4.64] ;  /* 0x0000000404048981 */ /* 0x000ee2000c1e1900 */
[----:B-----5:R-:W-:-:S04]  /*08b0*/  @P1 FFMA R10, R10, R12, R29 ;  /* 0x0000000c0a0a1223 */ /* 0x020fc8000000001d */
[----:B--2---:R-:W-:-:S04]  /*08c0*/  @P1 FFMA R29, R7, R14, R10 ;  /* 0x0000000e071d1223 */ /* 0x004fc8000000000a */
[----:B---3--:R-:W-:-:S07]  /*08d0*/  @!P0 FFMA R29, R2, R4, R29 ;  /* 0x00000004021d8223 */ /* 0x008fce000000001d */
.L_x_0:
[----:B------:R-:W0:Y:S01]  /*08e0*/  LDC.64 R2, c[0x0][0x390] ;  /* 0x0000e400ff027b82 */ /* 0x000e220000000a00 */
[----:B------:R-:W-:-:S04]  /*08f0*/  IMAD R17, R17, UR7, R0 ;  /* 0x0000000711117c24 */ /* 0x000fc8000f8e0200 */
[----:B0-----:R-:W-:-:S05]  /*0900*/  IMAD.WIDE R2, R17, 0x4, R2 ;  /* 0x0000000411027825 */ /* 0x001fca00078e0202 */
[----:B------:R-:W-:Y:S01]  /*0910*/  STG.E desc[UR4][R2.64], R29 ;  /* 0x0000001d02007986 */ /* 0x000fe2000c101904 */
[----:B------:R-:W-:Y:S05]  /*0920*/  EXIT ;  /* 0x000000000000794d */ /* 0x000fea0003800000 */
.L_x_4:
[----:B------:R-:W-:-:S00]  /*0930*/  BRA `(.L_x_4) ;  /* 0xfffffffc00fc7947 */ /* 0x000fc0000383ffff */
[----:B------:R-:W-:-:S00]  /*0940*/  NOP ;  /* 0x0000000000007918 */ /* 0x000fc00000000000 */
        /* <DEDUP_REMOVED lines=11> */
.L_x_5:


//--------------------- .nv.shared.reserved.0     --------------------------
	.section	.nv.shared.reserved.0,"aw",@nobits
	.weak		__nv_reservedSMEM_offset_0_alias
	.size		__nv_reservedSMEM_offset_0_alias, 0, 64
	.other		__nv_reservedSMEM_offset_0_alias,@"STO_CUDA_RESERVED_SHARED STV_DEFAULT"
__nv_reservedSMEM_offset_0_alias:
	.zero		0
	.zero		64


//--------------------- .nv.constant0._Z16multiplicaMatrizPfS_S_iiii --------------------------
	.section	.nv.constant0._Z16multiplicaMatrizPfS_S_iiii,"a",@progbits
	.sectionflags	@""
	.align	4
.nv.constant0._Z16multiplicaMatrizPfS_S_iiii:
	.zero		936


//--------------------- SYMBOLS --------------------------

	.type		.nv.reservedSmem.offset0,@object
	.size		.nv.reservedSmem.offset0,0x4
